//
// Generated by NVIDIA NVVM Compiler
//
// Compiler Build ID: CL-36424714
// Cuda compilation tools, release 13.0, V13.0.88
// Based on NVVM 20.0.0
//

.version 9.0
.target sm_100
.address_size 64

	// .globl	_Z10GPUfuncionPiS_i
// _ZZ10GPUfuncionPiS_iE9hist_temp has been demoted

.visible .entry _Z10GPUfuncionPiS_i(
	.param .u64 .ptr .align 1 _Z10GPUfuncionPiS_i_param_0,
	.param .u64 .ptr .align 1 _Z10GPUfuncionPiS_i_param_1,
	.param .u32 _Z10GPUfuncionPiS_i_param_2
)
{
	.reg .pred 	%p<4>;
	.reg .b32 	%r<17>;
	.reg .b64 	%rd<9>;
	// demoted variable
	.shared .align 4 .b8 _ZZ10GPUfuncionPiS_iE9hist_temp[1024];
	ld.param.u64 	%rd1, [_Z10GPUfuncionPiS_i_param_0];
	ld.param.u64 	%rd2, [_Z10GPUfuncionPiS_i_param_1];
	ld.param.u32 	%r4, [_Z10GPUfuncionPiS_i_param_2];
	mov.u32 	%r1, %tid.x;
	setp.gt.u32 	%p1, %r1, 255;
	shl.b32 	%r5, %r1, 2;
	mov.u32 	%r6, _ZZ10GPUfuncionPiS_iE9hist_temp;
	add.s32 	%r2, %r6, %r5;
	@%p1 bra 	$L__BB0_2;
	mov.b32 	%r7, 0;
	st.shared.u32 	[%r2], %r7;
$L__BB0_2:
	bar.sync 	0;
	mov.u32 	%r8, %ntid.x;
	mov.u32 	%r9, %ctaid.x;
	mad.lo.s32 	%r3, %r9, %r8, %r1;
	setp.ge.s32 	%p2, %r3, %r4;
	@%p2 bra 	$L__BB0_5;
	setp.gt.u32 	%p3, %r1, 255;
	cvta.to.global.u64 	%rd3, %rd2;
	mul.wide.u32 	%rd4, %r3, 4;
	add.s64 	%rd5, %rd3, %rd4;
	ld.global.u32 	%r10, [%rd5];
	shl.b32 	%r11, %r10, 2;
	add.s32 	%r13, %r6, %r11;
	atom.shared.add.u32 	%r14, [%r13], 1;
	bar.sync 	0;
	@%p3 bra 	$L__BB0_5;
	cvta.to.global.u64 	%rd6, %rd1;
	mul.wide.u32 	%rd7, %r1, 4;
	add.s64 	%rd8, %rd6, %rd7;
	ld.shared.u32 	%r15, [%r2];
	atom.global.add.u32 	%r16, [%rd8], %r15;
$L__BB0_5:
	ret;

}


// ===== COMPILED SASS (sm_100) =====

	.target	sm_100

	.elftype	@"ET_EXEC"


//--------------------- .note.nv.tkinfo           --------------------------
	.section	.note.nv.tkinfo,"",@"SHT_NOTE"
	.sectionflags	@"SHF_NOTE_NV_TKINFO"
	.tkinfo
        /*0018*/ 	.word	0x00000002
        /*0030*/ 	.string	""
        /*0030*/ 	.string	"ptxas"
        /*0030*/ 	.string	"Cuda compilation tools, release 13.0, V13.0.88"
        /*0030*/ 	.string	"Build cuda_13.0.r13.0/compiler.36424714_0"
        /*0030*/ 	.string	"-arch sm_100 -m 64 "



//--------------------- .note.nv.cuinfo           --------------------------
	.section	.note.nv.cuinfo,"",@"SHT_NOTE"
	.sectionflags	@"SHF_NOTE_NV_CUINFO"
        /*0018*/ 	.short	0x0002
        /*001a*/ 	.short	0x0064
        /*001c*/ 	.short	0x0082
	.zero		2


//--------------------- .nv.info                  --------------------------
	.section	.nv.info,"",@"SHT_CUDA_INFO"
	.align	4


	//----- nvinfo : EIATTR_REGCOUNT
	.align		4
        /*0000*/ 	.byte	0x04, 0x2f
        /*0002*/ 	.short	(.L_1 - .L_0)
	.align		4
.L_0:
        /*0004*/ 	.word	index@(_Z10GPUfuncionPiS_i)
        /*0008*/ 	.word	0x0000000a


	//----- nvinfo : EIATTR_FRAME_SIZE
	.align		4
.L_1:
        /*000c*/ 	.byte	0x04, 0x11
        /*000e*/ 	.short	(.L_3 - .L_2)
	.align		4
.L_2:
        /*0010*/ 	.word	index@(_Z10GPUfuncionPiS_i)
        /*0014*/ 	.word	0x00000000


	//----- nvinfo : EIATTR_MIN_STACK_SIZE
	.align		4
.L_3:
        /*0018*/ 	.byte	0x04, 0x12
        /*001a*/ 	.short	(.L_5 - .L_4)
	.align		4
.L_4:
        /*001c*/ 	.word	index@(_Z10GPUfuncionPiS_i)
        /*0020*/ 	.word	0x00000000
.L_5:


//--------------------- .nv.compat                --------------------------
	.section	.nv.compat,"",@"SHT_CUDA_COMPAT_INFO"
	.align	4
        /*0000*/ 	.byte	0x02, 0x09, 0x00, 0x00, 0x02, 0x02, 0x01, 0x00, 0x02, 0x05, 0x05, 0x00, 0x03, 0x07, 0x01, 0x01
        /*0010*/ 	.byte	0x02, 0x03, 0x00, 0x00, 0x02, 0x06, 0x01, 0x00, 0x04, 0x0b, 0x08, 0x00, 0x09, 0x00, 0x00, 0x00
        /*0020*/ 	.byte	0x00, 0x00, 0x00, 0x00


//--------------------- .nv.info._Z10GPUfuncionPiS_i --------------------------
	.section	.nv.info._Z10GPUfuncionPiS_i,"",@"SHT_CUDA_INFO"
	.sectionflags	@""
	.align	4


	//----- nvinfo : EIATTR_CUDA_API_VERSION
	.align		4
        /*0000*/ 	.byte	0x04, 0x37
        /*0002*/ 	.short	(.L_7 - .L_6)
.L_6:
        /*0004*/ 	.word	0x00000082


	//----- nvinfo : EIATTR_KPARAM_INFO
	.align		4
.L_7:
        /*0008*/ 	.byte	0x04, 0x17
        /*000a*/ 	.short	(.L_9 - .L_8)
.L_8:
        /*000c*/ 	.word	0x00000000
        /*0010*/ 	.short	0x0002
        /*0012*/ 	.short	0x0010
        /*0014*/ 	.byte	0x00, 0xf0, 0x11, 0x00


	//----- nvinfo : EIATTR_KPARAM_INFO
	.align		4
.L_9:
        /*0018*/ 	.byte	0x04, 0x17
        /*001a*/ 	.short	(.L_11 - .L_10)
.L_10:
        /*001c*/ 	.word	0x00000000
        /*0020*/ 	.short	0x0001
        /*0022*/ 	.short	0x0008
        /*0024*/ 	.byte	0x00, 0xf5, 0x21, 0x00


	//----- nvinfo : EIATTR_KPARAM_INFO
	.align		4
.L_11:
        /*0028*/ 	.byte	0x04, 0x17
        /*002a*/ 	.short	(.L_13 - .L_12)
.L_12:
        /*002c*/ 	.word	0x00000000
        /*0030*/ 	.short	0x0000
        /*0032*/ 	.short	0x0000
        /*0034*/ 	.byte	0x00, 0xf5, 0x21, 0x00


	//----- nvinfo : EIATTR_SPARSE_MMA_MASK
	.align		4
.L_13:
        /*0038*/ 	.byte	0x03, 0x50
        /*003a*/ 	.short	0x0000


	//----- nvinfo : EIATTR_MAXREG_COUNT
	.align		4
        /*003c*/ 	.byte	0x03, 0x1b
        /*003e*/ 	.short	0x00ff


	//----- nvinfo : EIATTR_NUM_BARRIERS
	.align		4
        /*0040*/ 	.byte	0x02, 0x4c
        /*0042*/ 	.byte	0x01
	.zero		1


	//----- nvinfo : EIATTR_MERCURY_ISA_VERSION
	.align		4
        /*0044*/ 	.byte	0x03, 0x5f
        /*0046*/ 	.short	0x0101


	//----- nvinfo : EIATTR_VRC_CTA_INIT_COUNT
	.align		4
        /*0048*/ 	.byte	0x02, 0x4a
	.zero		1
	.zero		1


	//----- nvinfo : EIATTR_EXIT_INSTR_OFFSETS
	.align		4
        /*004c*/ 	.byte	0x04, 0x1c
        /*004e*/ 	.short	(.L_15 - .L_14)


	//   ....[0]....
.L_14:
        /*0050*/ 	.word	0x000000e0


	//   ....[1]....
        /*0054*/ 	.word	0x00000160


	//   ....[2]....
        /*0058*/ 	.word	0x000001b0


	//----- nvinfo : EIATTR_CBANK_PARAM_SIZE
	.align		4
.L_15:
        /*005c*/ 	.byte	0x03, 0x19
        /*005e*/ 	.short	0x0014


	//----- nvinfo : EIATTR_PARAM_CBANK
	.align		4
        /*0060*/ 	.byte	0x04, 0x0a
        /*0062*/ 	.short	(.L_17 - .L_16)
	.align		4
.L_16:
        /*0064*/ 	.word	index@(.nv.constant0._Z10GPUfuncionPiS_i)
        /*0068*/ 	.short	0x0380
        /*006a*/ 	.short	0x0014


	//----- nvinfo : EIATTR_SW_WAR
	.align		4
.L_17:
        /*006c*/ 	.byte	0x04, 0x36
        /*006e*/ 	.short	(.L_19 - .L_18)
.L_18:
        /*0070*/ 	.word	0x00000008
.L_19:


//--------------------- .nv.callgraph             --------------------------
	.section	.nv.callgraph,"",@"SHT_CUDA_CALLGRAPH"
	.align	4
	.sectionentsize	8
	.align		4
        /*0000*/ 	.word	0x00000000
	.align		4
        /*0004*/ 	.word	0xffffffff
	.align		4
        /*0008*/ 	.word	0x00000000
	.align		4
        /*000c*/ 	.word	0xfffffffe
	.align		4
        /*0010*/ 	.word	0x00000000
	.align		4
        /*0014*/ 	.word	0xfffffffd
	.align		4
        /*0018*/ 	.word	0x00000000
	.align		4
        /*001c*/ 	.word	0xfffffffc


//--------------------- .text._Z10GPUfuncionPiS_i --------------------------
	.section	.text._Z10GPUfuncionPiS_i,"ax",@progbits
	.align	128
        .global         _Z10GPUfuncionPiS_i
        .type           _Z10GPUfuncionPiS_i,@function
        .size           _Z10GPUfuncionPiS_i,(.L_x_1 - _Z10GPUfuncionPiS_i)
        .other          _Z10GPUfuncionPiS_i,@"STO_CUDA_ENTRY STV_DEFAULT"
_Z10GPUfuncionPiS_i:
.text._Z10GPUfuncionPiS_i:
[----:B------:R-:W-:Y:S01]  /*0000*/  LDC R1, c[0x0][0x37c] ;  /* 0x0000df00ff017b82 */ /* 0x000fe20000000800 */
[----:B------:R-:W0:Y:S07]  /*0010*/  S2R R7, SR_TID.X ;  /* 0x0000000000077919 */ /* 0x000e2e0000002100 */
[----:B------:R-:W1:Y:S01]  /*0020*/  S2UR UR5, SR_CgaCtaId ;  /* 0x00000000000579c3 */ /* 0x000e620000008800 */
[----:B------:R-:W2:Y:S01]  /*0030*/  LDCU UR6, c[0x0][0x360] ;  /* 0x00006c00ff0677ac */ /* 0x000ea20008000800 */
[----:B------:R-:W2:Y:S01]  /*0040*/  S2R R0, SR_CTAID.X ;  /* 0x0000000000007919 */ /* 0x000ea20000002500 */
[----:B------:R-:W-:Y:S01]  /*0050*/  UMOV UR4, 0x400 ;  /* 0x0000040000047882 */ /* 0x000fe20000000000 */
[----:B------:R-:W3:Y:S01]  /*0060*/  LDCU UR7, c[0x0][0x390] ;  /* 0x00007200ff0777ac */ /* 0x000ee20008000800 */
[----:B-1----:R-:W-:Y:S01]  /*0070*/  ULEA UR4, UR5, UR4, 0x18 ;  /* 0x0000000405047291 */ /* 0x002fe2000f8ec0ff */
[----:B0-----:R-:W-:Y:S01]  /*0080*/  ISETP.GT.U32.AND P0, PT, R7, 0xff, PT ;  /* 0x000000ff0700780c */ /* 0x001fe20003f04070 */
[----:B--2---:R-:W-:-:S04]  /*0090*/  IMAD R5, R0, UR6, R7 ;  /* 0x0000000600057c24 */ /* 0x004fc8000f8e0207 */
[----:B------:R-:W-:Y:S02]  /*00a0*/  LEA R0, R7, UR4, 0x2 ;  /* 0x0000000407007c11 */ /* 0x000fe4000f8e10ff */
[----:B---3--:R-:W-:-:S06]  /*00b0*/  ISETP.GE.AND P1, PT, R5, UR7, PT ;  /* 0x0000000705007c0c */ /* 0x008fcc000bf26270 */
[----:B------:R0:W-:Y:S01]  /*00c0*/  @!P0 STS [R0], RZ ;  /* 0x000000ff00008388 */ /* 0x0001e20000000800 */
[----:B------:R-:W-:Y:S06]  /*00d0*/  BAR.SYNC.DEFER_BLOCKING 0x0 ;  /* 0x0000000000007b1d */ /* 0x000fec0000010000 */
[----:B0-----:R-:W-:Y:S05]  /*00e0*/  @P1 EXIT ;  /* 0x000000000000194d */ /* 0x001fea0003800000 */
[----:B------:R-:W0:Y:S01]  /*00f0*/  LDC.64 R2, c[0x0][0x388] ;  /* 0x0000e200ff027b82 */ /* 0x000e220000000a00 */
[----:B------:R-:W1:Y:S01]  /*0100*/  LDCU.64 UR6, c[0x0][0x358] ;  /* 0x00006b00ff0677ac */ /* 0x000e620008000a00 */
[----:B0-----:R-:W-:-:S06]  /*0110*/  IMAD.WIDE.U32 R2, R5, 0x4, R2 ;  /* 0x0000000405027825 */ /* 0x001fcc00078e0002 */
[----:B-1----:R-:W2:Y:S02]  /*0120*/  LDG.E R2, desc[UR6][R2.64] ;  /* 0x0000000602027981 */ /* 0x002ea4000c1e1900 */
[----:B--2---:R-:W-:-:S05]  /*0130*/  LEA R4, R2, UR4, 0x2 ;  /* 0x0000000402047c11 */ /* 0x004fca000f8e10ff */
[----:B------:R0:W-:Y:S01]  /*0140*/  ATOMS.POPC.INC.32 RZ, [R4+URZ] ;  /* 0x0000000004ff7f8c */ /* 0x0001e2000d8000ff */
[----:B------:R-:W-:Y:S06]  /*0150*/  BAR.SYNC.DEFER_BLOCKING 0x0 ;  /* 0x0000000000007b1d */ /* 0x000fec0000010000 */
[----:B------:R-:W-:Y:S05]  /*0160*/  @P0 EXIT ;  /* 0x000000000000094d */ /* 0x000fea0003800000 */
[----:B------:R-:W1:Y:S01]  /*0170*/  LDS R5, [R0] ;  /* 0x0000000000057984 */ /* 0x000e620000000800 */
[----:B------:R-:W2:Y:S02]  /*0180*/  LDC.64 R2, c[0x0][0x380] ;  /* 0x0000e000ff027b82 */ /* 0x000ea40000000a00 */
[----:B--2---:R-:W-:-:S05]  /*0190*/  IMAD.WIDE.U32 R2, R7, 0x4, R2 ;  /* 0x0000000407027825 */ /* 0x004fca00078e0002 */
[----:B-1----:R-:W-:Y:S01]  /*01a0*/  REDG.E.ADD.STRONG.GPU desc[UR6][R2.64], R5 ;  /* 0x000000050200798e */ /* 0x002fe2000c12e106 */
[----:B------:R-:W-:Y:S05]  /*01b0*/  EXIT ;  /* 0x000000000000794d */ /* 0x000fea0003800000 */
.L_x_0:
[----:B------:R-:W-:-:S00]  /*01c0*/  BRA `(.L_x_0) ;  /* 0xfffffffc00fc7947 */ /* 0x000fc0000383ffff */
[----:B------:R-:W-:-:S00]  /*01d0*/  NOP ;  /* 0x0000000000007918 */ /* 0x000fc00000000000 */
        /* <DEDUP_REMOVED lines=10> */
.L_x_1:


//--------------------- .nv.shared._Z10GPUfuncionPiS_i --------------------------
	.section	.nv.shared._Z10GPUfuncionPiS_i,"aw",@nobits
	.sectionflags	@""
	.align	4
.nv.shared._Z10GPUfuncionPiS_i:
	.zero		2048


//--------------------- .nv.shared.reserved.0     --------------------------
	.section	.nv.shared.reserved.0,"aw",@nobits
	.weak		__nv_reservedSMEM_offset_0_alias
	.size		__nv_reservedSMEM_offset_0_alias, 0, 64
	.other		__nv_reservedSMEM_offset_0_alias,@"STO_CUDA_RESERVED_SHARED STV_DEFAULT"
__nv_reservedSMEM_offset_0_alias:
	.zero		0
	.zero		64


//--------------------- .nv.constant0._Z10GPUfuncionPiS_i --------------------------
	.section	.nv.constant0._Z10GPUfuncionPiS_i,"a",@progbits
	.sectionflags	@""
	.align	4
.nv.constant0._Z10GPUfuncionPiS_i:
	.zero		916


//--------------------- SYMBOLS --------------------------

	.type		.nv.reservedSmem.offset0,@object
	.size		.nv.reservedSmem.offset0,0x4
	.type		.nv.reservedSmem.cap,@object
	.size		.nv.reservedSmem.cap,0x4
